//
// Generated by NVIDIA NVVM Compiler
//
// Compiler Build ID: CL-36424714
// Cuda compilation tools, release 13.0, V13.0.88
// Based on NVVM 20.0.0
//

.version 9.0
.target sm_100
.address_size 64

	// .globl	_Z11print_valuePfi
.extern .func  (.param .b32 func_retval0) vprintf
(
	.param .b64 vprintf_param_0,
	.param .b64 vprintf_param_1
)
;
.global .align 1 .b8 $str[12] = {118, 91, 37, 100, 93, 32, 61, 32, 37, 102, 10};

.visible .entry _Z11print_valuePfi(
	.param .u64 .ptr .align 1 _Z11print_valuePfi_param_0,
	.param .u32 _Z11print_valuePfi_param_1
)
{
	.local .align 16 .b8 	__local_depot0[16];
	.reg .b64 	%SP;
	.reg .b64 	%SPL;
	.reg .pred 	%p<2>;
	.reg .b32 	%r<8>;
	.reg .b32 	%f<2>;
	.reg .b64 	%rd<9>;
	.reg .b64 	%fd<2>;

	mov.u64 	%SPL, __local_depot0;
	cvta.local.u64 	%SP, %SPL;
	ld.param.u64 	%rd1, [_Z11print_valuePfi_param_0];
	ld.param.u32 	%r2, [_Z11print_valuePfi_param_1];
	mov.u32 	%r3, %ctaid.x;
	mov.u32 	%r4, %ntid.x;
	mov.u32 	%r5, %tid.x;
	mad.lo.s32 	%r1, %r3, %r4, %r5;
	setp.ge.s32 	%p1, %r1, %r2;
	@%p1 bra 	$L__BB0_2;
	add.u64 	%rd2, %SP, 0;
	add.u64 	%rd3, %SPL, 0;
	cvta.to.global.u64 	%rd4, %rd1;
	mul.wide.s32 	%rd5, %r1, 4;
	add.s64 	%rd6, %rd4, %rd5;
	ld.global.f32 	%f1, [%rd6];
	cvt.f64.f32 	%fd1, %f1;
	st.local.u32 	[%rd3], %r1;
	st.local.f64 	[%rd3+8], %fd1;
	mov.u64 	%rd7, $str;
	cvta.global.u64 	%rd8, %rd7;
	{ // callseq 0, 0
	.param .b64 param0;
	st.param.b64 	[param0], %rd8;
	.param .b64 param1;
	st.param.b64 	[param1], %rd2;
	.param .b32 retval0;
	call.uni (retval0), 
	vprintf, 
	(
	param0, 
	param1
	);
	ld.param.b32 	%r6, [retval0];
	} // callseq 0
$L__BB0_2:
	ret;

}


// ===== COMPILED SASS (sm_100) =====

	.target	sm_100

	.elftype	@"ET_EXEC"


//--------------------- .note.nv.tkinfo           --------------------------
	.section	.note.nv.tkinfo,"",@"SHT_NOTE"
	.sectionflags	@"SHF_NOTE_NV_TKINFO"
	.tkinfo
        /*0018*/ 	.word	0x00000002
        /*0030*/ 	.string	""
        /*0030*/ 	.string	"ptxas"
        /*0030*/ 	.string	"Cuda compilation tools, release 13.0, V13.0.88"
        /*0030*/ 	.string	"Build cuda_13.0.r13.0/compiler.36424714_0"
        /*0030*/ 	.string	"-arch sm_100 -m 64 "



//--------------------- .note.nv.cuinfo           --------------------------
	.section	.note.nv.cuinfo,"",@"SHT_NOTE"
	.sectionflags	@"SHF_NOTE_NV_CUINFO"
        /*0018*/ 	.short	0x0002
        /*001a*/ 	.short	0x0064
        /*001c*/ 	.short	0x0082
	.zero		2


//--------------------- .nv.info                  --------------------------
	.section	.nv.info,"",@"SHT_CUDA_INFO"
	.align	4


	//----- nvinfo : EIATTR_REGCOUNT
	.align		4
        /*0000*/ 	.byte	0x04, 0x2f
        /*0002*/ 	.short	(.L_2 - .L_1)
	.align		4
.L_1:
        /*0004*/ 	.word	index@(_Z11print_valuePfi)
        /*0008*/ 	.word	0x00000018


	//----- nvinfo : EIATTR_FRAME_SIZE
	.align		4
.L_2:
        /*000c*/ 	.byte	0x04, 0x11
        /*000e*/ 	.short	(.L_4 - .L_3)
	.align		4
.L_3:
        /*0010*/ 	.word	index@(_Z11print_valuePfi)
        /*0014*/ 	.word	0x00000010


	//----- nvinfo : EIATTR_MIN_STACK_SIZE
	.align		4
.L_4:
        /*0018*/ 	.byte	0x04, 0x12
        /*001a*/ 	.short	(.L_6 - .L_5)
	.align		4
.L_5:
        /*001c*/ 	.word	index@(_Z11print_valuePfi)
        /*0020*/ 	.word	0x00000010
.L_6:


//--------------------- .nv.compat                --------------------------
	.section	.nv.compat,"",@"SHT_CUDA_COMPAT_INFO"
	.align	4
        /*0000*/ 	.byte	0x02, 0x09, 0x00, 0x00, 0x02, 0x02, 0x01, 0x00, 0x02, 0x05, 0x05, 0x00, 0x03, 0x07, 0x01, 0x01
        /*0010*/ 	.byte	0x02, 0x03, 0x00, 0x00, 0x02, 0x06, 0x01, 0x00, 0x04, 0x0b, 0x08, 0x00, 0x09, 0x00, 0x00, 0x00
        /*0020*/ 	.byte	0x00, 0x00, 0x00, 0x00


//--------------------- .nv.info._Z11print_valuePfi --------------------------
	.section	.nv.info._Z11print_valuePfi,"",@"SHT_CUDA_INFO"
	.sectionflags	@""
	.align	4


	//----- nvinfo : EIATTR_CUDA_API_VERSION
	.align		4
        /*0000*/ 	.byte	0x04, 0x37
        /*0002*/ 	.short	(.L_8 - .L_7)
.L_7:
        /*0004*/ 	.word	0x00000082


	//----- nvinfo : EIATTR_KPARAM_INFO
	.align		4
.L_8:
        /*0008*/ 	.byte	0x04, 0x17
        /*000a*/ 	.short	(.L_10 - .L_9)
.L_9:
        /*000c*/ 	.word	0x00000000
        /*0010*/ 	.short	0x0001
        /*0012*/ 	.short	0x0008
        /*0014*/ 	.byte	0x00, 0xf0, 0x11, 0x00


	//----- nvinfo : EIATTR_KPARAM_INFO
	.align		4
.L_10:
        /*0018*/ 	.byte	0x04, 0x17
        /*001a*/ 	.short	(.L_12 - .L_11)
.L_11:
        /*001c*/ 	.word	0x00000000
        /*0020*/ 	.short	0x0000
        /*0022*/ 	.short	0x0000
        /*0024*/ 	.byte	0x00, 0xf5, 0x21, 0x00


	//----- nvinfo : EIATTR_SPARSE_MMA_MASK
	.align		4
.L_12:
        /*0028*/ 	.byte	0x03, 0x50
        /*002a*/ 	.short	0x0000


	//----- nvinfo : EIATTR_MAXREG_COUNT
	.align		4
        /*002c*/ 	.byte	0x03, 0x1b
        /*002e*/ 	.short	0x00ff


	//----- nvinfo : EIATTR_EXTERNS
	.align		4
        /*0030*/ 	.byte	0x04, 0x0f
        /*0032*/ 	.short	(.L_14 - .L_13)


	//   ....[0]....
	.align		4
.L_13:
        /*0034*/ 	.word	index@(vprintf)


	//----- nvinfo : EIATTR_MERCURY_ISA_VERSION
	.align		4
.L_14:
        /*0038*/ 	.byte	0x03, 0x5f
        /*003a*/ 	.short	0x0101


	//----- nvinfo : EIATTR_VRC_CTA_INIT_COUNT
	.align		4
        /*003c*/ 	.byte	0x02, 0x4a
	.zero		1
	.zero		1


	//----- nvinfo : EIATTR_SYSCALL_OFFSETS
	.align		4
        /*0040*/ 	.byte	0x04, 0x46
        /*0042*/ 	.short	(.L_16 - .L_15)


	//   ....[0]....
.L_15:
        /*0044*/ 	.word	0x000001a0


	//----- nvinfo : EIATTR_EXIT_INSTR_OFFSETS
	.align		4
.L_16:
        /*0048*/ 	.byte	0x04, 0x1c
        /*004a*/ 	.short	(.L_18 - .L_17)


	//   ....[0]....
.L_17:
        /*004c*/ 	.word	0x000000c0


	//   ....[1]....
        /*0050*/ 	.word	0x000001b0


	//----- nvinfo : EIATTR_CRS_STACK_SIZE
	.align		4
.L_18:
        /*0054*/ 	.byte	0x04, 0x1e
        /*0056*/ 	.short	(.L_20 - .L_19)
.L_19:
        /*0058*/ 	.word	0x00000000


	//----- nvinfo : EIATTR_CBANK_PARAM_SIZE
	.align		4
.L_20:
        /*005c*/ 	.byte	0x03, 0x19
        /*005e*/ 	.short	0x000c


	//----- nvinfo : EIATTR_PARAM_CBANK
	.align		4
        /*0060*/ 	.byte	0x04, 0x0a
        /*0062*/ 	.short	(.L_22 - .L_21)
	.align		4
.L_21:
        /*0064*/ 	.word	index@(.nv.constant0._Z11print_valuePfi)
        /*0068*/ 	.short	0x0380
        /*006a*/ 	.short	0x000c


	//----- nvinfo : EIATTR_SW_WAR
	.align		4
.L_22:
        /*006c*/ 	.byte	0x04, 0x36
        /*006e*/ 	.short	(.L_24 - .L_23)
.L_23:
        /*0070*/ 	.word	0x00000008
.L_24:


//--------------------- .nv.callgraph             --------------------------
	.section	.nv.callgraph,"",@"SHT_CUDA_CALLGRAPH"
	.align	4
	.sectionentsize	8
	.align		4
        /*0000*/ 	.word	0x00000000
	.align		4
        /*0004*/ 	.word	0xffffffff
	.align		4
        /*0008*/ 	.word	index@(_Z11print_valuePfi)
	.align		4
        /*000c*/ 	.word	index@(vprintf)
	.align		4
        /*0010*/ 	.word	0x00000000
	.align		4
        /*0014*/ 	.word	0xfffffffe
	.align		4
        /*0018*/ 	.word	0x00000000
	.align		4
        /*001c*/ 	.word	0xfffffffd
	.align		4
        /*0020*/ 	.word	0x00000000
	.align		4
        /*0024*/ 	.word	0xfffffffc


//--------------------- .nv.constant4             --------------------------
	.section	.nv.constant4,"a",@progbits
	.align	8
	.align		8
.nv.constant4:
        /*0000*/ 	.dword	vprintf
	.align		8
        /*0008*/ 	.dword	$str


//--------------------- .text._Z11print_valuePfi  --------------------------
	.section	.text._Z11print_valuePfi,"ax",@progbits
	.align	128
        .global         _Z11print_valuePfi
        .type           _Z11print_valuePfi,@function
        .size           _Z11print_valuePfi,(.L_x_2 - _Z11print_valuePfi)
        .other          _Z11print_valuePfi,@"STO_CUDA_ENTRY STV_DEFAULT"
_Z11print_valuePfi:
.text._Z11print_valuePfi:
[----:B------:R-:W0:Y:S01]  /*0000*/  LDC R1, c[0x0][0x37c] ;  /* 0x0000df00ff017b82 */ /* 0x000e220000000800 */
[----:B------:R-:W1:Y:S01]  /*0010*/  S2R R3, SR_TID.X ;  /* 0x0000000000037919 */ /* 0x000e620000002100 */
[----:B------:R-:W2:Y:S06]  /*0020*/  LDCU UR5, c[0x0][0x2fc] ;  /* 0x00005f80ff0577ac */ /* 0x000eac0008000800 */
[----:B------:R-:W1:Y:S01]  /*0030*/  S2UR UR6, SR_CTAID.X ;  /* 0x00000000000679c3 */ /* 0x000e620000002500 */
[----:B0-----:R-:W-:Y:S01]  /*0040*/  VIADD R1, R1, 0xfffffff0 ;  /* 0xfffffff001017836 */ /* 0x001fe20000000000 */
[----:B------:R-:W0:Y:S01]  /*0050*/  LDCU UR7, c[0x0][0x388] ;  /* 0x00007100ff0777ac */ /* 0x000e220008000800 */
[----:B------:R-:W3:Y:S05]  /*0060*/  LDCU UR4, c[0x0][0x2f8] ;  /* 0x00005f00ff0477ac */ /* 0x000eea0008000800 */
[----:B------:R-:W1:Y:S01]  /*0070*/  LDC R0, c[0x0][0x360] ;  /* 0x0000d800ff007b82 */ /* 0x000e620000000800 */
[----:B---3--:R-:W-:-:S05]  /*0080*/  IADD3 R6, P1, PT, R1, UR4, RZ ;  /* 0x0000000401067c10 */ /* 0x008fca000ff3e0ff */
[----:B--2---:R-:W-:Y:S02]  /*0090*/  IMAD.X R7, RZ, RZ, UR5, P1 ;  /* 0x00000005ff077e24 */ /* 0x004fe400088e06ff */
[----:B-1----:R-:W-:-:S05]  /*00a0*/  IMAD R0, R0, UR6, R3 ;  /* 0x0000000600007c24 */ /* 0x002fca000f8e0203 */
[----:B0-----:R-:W-:-:S13]  /*00b0*/  ISETP.GE.AND P0, PT, R0, UR7, PT ;  /* 0x0000000700007c0c */ /* 0x001fda000bf06270 */
[----:B------:R-:W-:Y:S05]  /*00c0*/  @P0 EXIT ;  /* 0x000000000000094d */ /* 0x000fea0003800000 */
[----:B------:R-:W0:Y:S01]  /*00d0*/  LDC.64 R2, c[0x0][0x380] ;  /* 0x0000e000ff027b82 */ /* 0x000e220000000a00 */
[----:B------:R-:W1:Y:S01]  /*00e0*/  LDCU.64 UR4, c[0x0][0x358] ;  /* 0x00006b00ff0477ac */ /* 0x000e620008000a00 */
[----:B0-----:R-:W-:-:S06]  /*00f0*/  IMAD.WIDE R2, R0, 0x4, R2 ;  /* 0x0000000400027825 */ /* 0x001fcc00078e0202 */
[----:B-1----:R-:W2:Y:S01]  /*0100*/  LDG.E R2, desc[UR4][R2.64] ;  /* 0x0000000402027981 */ /* 0x002ea2000c1e1900 */
[----:B------:R-:W-:Y:S01]  /*0110*/  MOV R10, 0x0 ;  /* 0x00000000000a7802 */ /* 0x000fe20000000f00 */
[----:B------:R-:W0:Y:S02]  /*0120*/  LDCU.64 UR4, c[0x4][0x8] ;  /* 0x01000100ff0477ac */ /* 0x000e240008000a00 */
[----:B------:R1:W-:Y:S03]  /*0130*/  STL [R1], R0 ;  /* 0x0000000001007387 */ /* 0x0003e60000100800 */
[----:B------:R-:W3:Y:S01]  /*0140*/  LDC.64 R10, c[0x4][R10] ;  /* 0x010000000a0a7b82 */ /* 0x000ee20000000a00 */
[----:B0-----:R-:W-:Y:S01]  /*0150*/  MOV R4, UR4 ;  /* 0x0000000400047c02 */ /* 0x001fe20008000f00 */
[----:B------:R-:W-:Y:S01]  /*0160*/  IMAD.U32 R5, RZ, RZ, UR5 ;  /* 0x00000005ff057e24 */ /* 0x000fe2000f8e00ff */
[----:B--2---:R-:W0:Y:S02]  /*0170*/  F2F.F64.F32 R8, R2 ;  /* 0x0000000200087310 */ /* 0x004e240000201800 */
[----:B0--3--:R1:W-:Y:S04]  /*0180*/  STL.64 [R1+0x8], R8 ;  /* 0x0000080801007387 */ /* 0x0093e80000100a00 */
[----:B------:R-:W-:-:S07]  /*0190*/  LEPC R20, `(.L_x_0) ;  /* 0x000000001014794e */ /* 0x000fce0000000000 */
[----:B-1----:R-:W-:Y:S05]  /*01a0*/  CALL.ABS.NOINC R10 ;  /* 0x000000000a007343 */ /* 0x002fea0003c00000 */
.L_x_0:
[----:B------:R-:W-:Y:S05]  /*01b0*/  EXIT ;  /* 0x000000000000794d */ /* 0x000fea0003800000 */
.L_x_1:
[----:B------:R-:W-:-:S00]  /*01c0*/  BRA `(.L_x_1) ;  /* 0xfffffffc00fc7947 */ /* 0x000fc0000383ffff */
[----:B------:R-:W-:-:S00]  /*01d0*/  NOP ;  /* 0x0000000000007918 */ /* 0x000fc00000000000 */
        /* <DEDUP_REMOVED lines=10> */
.L_x_2:


//--------------------- .nv.global.init           --------------------------
	.section	.nv.global.init,"aw",@progbits
.nv.global.init:
	.type		$str,@object
	.size		$str,(.L_0 - $str)
$str:
        /*0000*/ 	.byte	0x76, 0x5b, 0x25, 0x64, 0x5d, 0x20, 0x3d, 0x20, 0x25, 0x66, 0x0a, 0x00
.L_0:


//--------------------- .nv.shared.reserved.0     --------------------------
	.section	.nv.shared.reserved.0,"aw",@nobits
	.weak		__nv_reservedSMEM_offset_0_alias
	.size		__nv_reservedSMEM_offset_0_alias, 0, 64
	.other		__nv_reservedSMEM_offset_0_alias,@"STO_CUDA_RESERVED_SHARED STV_DEFAULT"
__nv_reservedSMEM_offset_0_alias:
	.zero		0
	.zero		64


//--------------------- .nv.constant0._Z11print_valuePfi --------------------------
	.section	.nv.constant0._Z11print_valuePfi,"a",@progbits
	.sectionflags	@""
	.align	4
.nv.constant0._Z11print_valuePfi:
	.zero		908


//--------------------- SYMBOLS --------------------------

	.type		.nv.reservedSmem.offset0,@object
	.size		.nv.reservedSmem.offset0,0x4
	.type		vprintf,@function
